//
// Generated by NVIDIA NVVM Compiler
//
// Compiler Build ID: CL-36424714
// Cuda compilation tools, release 13.0, V13.0.88
// Based on NVVM 20.0.0
//

.version 9.0
.target sm_100
.address_size 64

	// .globl	_Z22print_details_exercisev
.extern .func  (.param .b32 func_retval0) vprintf
(
	.param .b64 vprintf_param_0,
	.param .b64 vprintf_param_1
)
;
.global .align 1 .b8 $str[170] = {116, 104, 114, 101, 97, 100, 73, 100, 120, 46, 120, 32, 58, 32, 37, 100, 44, 32, 116, 104, 114, 101, 97, 100, 73, 100, 120, 46, 121, 32, 58, 32, 37, 100, 44, 32, 116, 104, 114, 101, 97, 100, 73, 100, 120, 46, 122, 32, 58, 37, 100, 44, 32, 98, 108, 111, 99, 107, 73, 100, 120, 46, 120, 32, 58, 32, 37, 100, 44, 32, 98, 108, 111, 99, 107, 73, 100, 120, 46, 121, 32, 58, 32, 37, 100, 44, 32, 98, 108, 111, 99, 107, 73, 100, 120, 46, 122, 32, 58, 32, 37, 100, 44, 32, 98, 108, 111, 99, 107, 68, 105, 109, 46, 120, 32, 58, 32, 37, 100, 44, 32, 98, 108, 111, 99, 107, 68, 105, 109, 46, 121, 32, 58, 32, 37, 100, 44, 32, 103, 114, 105, 100, 68, 105, 109, 46, 120, 32, 58, 32, 37, 100, 44, 32, 103, 114, 105, 100, 68, 105, 109, 46, 121, 32, 58, 32, 37, 100, 10};

.visible .entry _Z22print_details_exercisev()
{
	.local .align 8 .b8 	__local_depot0[40];
	.reg .b64 	%SP;
	.reg .b64 	%SPL;
	.reg .b32 	%r<13>;
	.reg .b64 	%rd<5>;

	mov.u64 	%SPL, __local_depot0;
	cvta.local.u64 	%SP, %SPL;
	add.u64 	%rd1, %SP, 0;
	add.u64 	%rd2, %SPL, 0;
	mov.u32 	%r1, %tid.x;
	mov.u32 	%r2, %tid.y;
	mov.u32 	%r3, %tid.z;
	mov.u32 	%r4, %ctaid.x;
	mov.u32 	%r5, %ctaid.y;
	mov.u32 	%r6, %ctaid.z;
	mov.u32 	%r7, %ntid.x;
	mov.u32 	%r8, %ntid.y;
	mov.u32 	%r9, %nctaid.x;
	mov.u32 	%r10, %nctaid.y;
	st.local.v2.u32 	[%rd2], {%r1, %r2};
	st.local.v2.u32 	[%rd2+8], {%r3, %r4};
	st.local.v2.u32 	[%rd2+16], {%r5, %r6};
	st.local.v2.u32 	[%rd2+24], {%r7, %r8};
	st.local.v2.u32 	[%rd2+32], {%r9, %r10};
	mov.u64 	%rd3, $str;
	cvta.global.u64 	%rd4, %rd3;
	{ // callseq 0, 0
	.param .b64 param0;
	st.param.b64 	[param0], %rd4;
	.param .b64 param1;
	st.param.b64 	[param1], %rd1;
	.param .b32 retval0;
	call.uni (retval0), 
	vprintf, 
	(
	param0, 
	param1
	);
	ld.param.b32 	%r11, [retval0];
	} // callseq 0
	ret;

}


// ===== COMPILED SASS (sm_100) =====

	.target	sm_100

	.elftype	@"ET_EXEC"


//--------------------- .note.nv.tkinfo           --------------------------
	.section	.note.nv.tkinfo,"",@"SHT_NOTE"
	.sectionflags	@"SHF_NOTE_NV_TKINFO"
	.tkinfo
        /*0018*/ 	.word	0x00000002
        /*0030*/ 	.string	""
        /*0030*/ 	.string	"ptxas"
        /*0030*/ 	.string	"Cuda compilation tools, release 13.0, V13.0.88"
        /*0030*/ 	.string	"Build cuda_13.0.r13.0/compiler.36424714_0"
        /*0030*/ 	.string	"-arch sm_100 -m 64 "



//--------------------- .note.nv.cuinfo           --------------------------
	.section	.note.nv.cuinfo,"",@"SHT_NOTE"
	.sectionflags	@"SHF_NOTE_NV_CUINFO"
        /*0018*/ 	.short	0x0002
        /*001a*/ 	.short	0x0064
        /*001c*/ 	.short	0x0082
	.zero		2


//--------------------- .nv.info                  --------------------------
	.section	.nv.info,"",@"SHT_CUDA_INFO"
	.align	4


	//----- nvinfo : EIATTR_REGCOUNT
	.align		4
        /*0000*/ 	.byte	0x04, 0x2f
        /*0002*/ 	.short	(.L_2 - .L_1)
	.align		4
.L_1:
        /*0004*/ 	.word	index@(_Z22print_details_exercisev)
        /*0008*/ 	.word	0x00000018


	//----- nvinfo : EIATTR_FRAME_SIZE
	.align		4
.L_2:
        /*000c*/ 	.byte	0x04, 0x11
        /*000e*/ 	.short	(.L_4 - .L_3)
	.align		4
.L_3:
        /*0010*/ 	.word	index@(_Z22print_details_exercisev)
        /*0014*/ 	.word	0x00000028


	//----- nvinfo : EIATTR_MIN_STACK_SIZE
	.align		4
.L_4:
        /*0018*/ 	.byte	0x04, 0x12
        /*001a*/ 	.short	(.L_6 - .L_5)
	.align		4
.L_5:
        /*001c*/ 	.word	index@(_Z22print_details_exercisev)
        /*0020*/ 	.word	0x00000028
.L_6:


//--------------------- .nv.compat                --------------------------
	.section	.nv.compat,"",@"SHT_CUDA_COMPAT_INFO"
	.align	4
        /*0000*/ 	.byte	0x02, 0x09, 0x00, 0x00, 0x02, 0x02, 0x01, 0x00, 0x02, 0x05, 0x05, 0x00, 0x03, 0x07, 0x01, 0x01
        /*0010*/ 	.byte	0x02, 0x03, 0x00, 0x00, 0x02, 0x06, 0x01, 0x00, 0x04, 0x0b, 0x08, 0x00, 0x09, 0x00, 0x00, 0x00
        /*0020*/ 	.byte	0x00, 0x00, 0x00, 0x00


//--------------------- .nv.info._Z22print_details_exercisev --------------------------
	.section	.nv.info._Z22print_details_exercisev,"",@"SHT_CUDA_INFO"
	.sectionflags	@""
	.align	4


	//----- nvinfo : EIATTR_CUDA_API_VERSION
	.align		4
        /*0000*/ 	.byte	0x04, 0x37
        /*0002*/ 	.short	(.L_8 - .L_7)
.L_7:
        /*0004*/ 	.word	0x00000082


	//----- nvinfo : EIATTR_SPARSE_MMA_MASK
	.align		4
.L_8:
        /*0008*/ 	.byte	0x03, 0x50
        /*000a*/ 	.short	0x0000


	//----- nvinfo : EIATTR_MAXREG_COUNT
	.align		4
        /*000c*/ 	.byte	0x03, 0x1b
        /*000e*/ 	.short	0x00ff


	//----- nvinfo : EIATTR_EXTERNS
	.align		4
        /*0010*/ 	.byte	0x04, 0x0f
        /*0012*/ 	.short	(.L_10 - .L_9)


	//   ....[0]....
	.align		4
.L_9:
        /*0014*/ 	.word	index@(vprintf)


	//----- nvinfo : EIATTR_MERCURY_ISA_VERSION
	.align		4
.L_10:
        /*0018*/ 	.byte	0x03, 0x5f
        /*001a*/ 	.short	0x0101


	//----- nvinfo : EIATTR_VRC_CTA_INIT_COUNT
	.align		4
        /*001c*/ 	.byte	0x02, 0x4a
	.zero		1
	.zero		1


	//----- nvinfo : EIATTR_SYSCALL_OFFSETS
	.align		4
        /*0020*/ 	.byte	0x04, 0x46
        /*0022*/ 	.short	(.L_12 - .L_11)


	//   ....[0]....
.L_11:
        /*0024*/ 	.word	0x000001b0


	//----- nvinfo : EIATTR_EXIT_INSTR_OFFSETS
	.align		4
.L_12:
        /*0028*/ 	.byte	0x04, 0x1c
        /*002a*/ 	.short	(.L_14 - .L_13)


	//   ....[0]....
.L_13:
        /*002c*/ 	.word	0x000001c0


	//----- nvinfo : EIATTR_SW_WAR
	.align		4
.L_14:
        /*0030*/ 	.byte	0x04, 0x36
        /*0032*/ 	.short	(.L_16 - .L_15)
.L_15:
        /*0034*/ 	.word	0x00000008
.L_16:


//--------------------- .nv.callgraph             --------------------------
	.section	.nv.callgraph,"",@"SHT_CUDA_CALLGRAPH"
	.align	4
	.sectionentsize	8
	.align		4
        /*0000*/ 	.word	0x00000000
	.align		4
        /*0004*/ 	.word	0xffffffff
	.align		4
        /*0008*/ 	.word	index@(_Z22print_details_exercisev)
	.align		4
        /*000c*/ 	.word	index@(vprintf)
	.align		4
        /*0010*/ 	.word	0x00000000
	.align		4
        /*0014*/ 	.word	0xfffffffe
	.align		4
        /*0018*/ 	.word	0x00000000
	.align		4
        /*001c*/ 	.word	0xfffffffd
	.align		4
        /*0020*/ 	.word	0x00000000
	.align		4
        /*0024*/ 	.word	0xfffffffc


//--------------------- .nv.constant4             --------------------------
	.section	.nv.constant4,"a",@progbits
	.align	8
	.align		8
.nv.constant4:
        /*0000*/ 	.dword	vprintf
	.align		8
        /*0008*/ 	.dword	$str


//--------------------- .text._Z22print_details_exercisev --------------------------
	.section	.text._Z22print_details_exercisev,"ax",@progbits
	.align	128
        .global         _Z22print_details_exercisev
        .type           _Z22print_details_exercisev,@function
        .size           _Z22print_details_exercisev,(.L_x_2 - _Z22print_details_exercisev)
        .other          _Z22print_details_exercisev,@"STO_CUDA_ENTRY STV_DEFAULT"
_Z22print_details_exercisev:
.text._Z22print_details_exercisev:
[----:B------:R-:W0:Y:S01]  /*0000*/  LDC R1, c[0x0][0x37c] ;  /* 0x0000df00ff017b82 */ /* 0x000e220000000800 */
[----:B------:R-:W1:Y:S01]  /*0010*/  S2R R8, SR_TID.X ;  /* 0x0000000000087919 */ /* 0x000e620000002100 */
[----:B------:R-:W2:Y:S06]  /*0020*/  LDCU UR5, c[0x0][0x2fc] ;  /* 0x00005f80ff0577ac */ /* 0x000eac0008000800 */
[----:B------:R-:W3:Y:S01]  /*0030*/  LDC R14, c[0x0][0x360] ;  /* 0x0000d800ff0e7b82 */ /* 0x000ee20000000800 */
[----:B0-----:R-:W-:Y:S01]  /*0040*/  VIADD R1, R1, 0xffffffd8 ;  /* 0xffffffd801017836 */ /* 0x001fe20000000000 */
[----:B------:R-:W1:Y:S01]  /*0050*/  S2R R9, SR_TID.Y ;  /* 0x0000000000097919 */ /* 0x000e620000002200 */
[----:B------:R-:W-:Y:S01]  /*0060*/  MOV R0, 0x0 ;  /* 0x0000000000007802 */ /* 0x000fe20000000f00 */
[----:B------:R-:W0:Y:S01]  /*0070*/  LDCU UR4, c[0x0][0x2f8] ;  /* 0x00005f00ff0477ac */ /* 0x000e220008000800 */
[----:B------:R-:W4:Y:S03]  /*0080*/  S2R R10, SR_TID.Z ;  /* 0x00000000000a7919 */ /* 0x000f260000002300 */
[----:B------:R-:W3:Y:S01]  /*0090*/  LDC R15, c[0x0][0x364] ;  /* 0x0000d900ff0f7b82 */ /* 0x000ee20000000800 */
[----:B------:R-:W5:Y:S01]  /*00a0*/  LDCU.64 UR6, c[0x4][0x8] ;  /* 0x01000100ff0677ac */ /* 0x000f620008000a00 */
[----:B------:R-:W4:Y:S01]  /*00b0*/  S2R R11, SR_CTAID.X ;  /* 0x00000000000b7919 */ /* 0x000f220000002500 */
[----:B------:R-:W4:Y:S05]  /*00c0*/  S2R R12, SR_CTAID.Y ;  /* 0x00000000000c7919 */ /* 0x000f2a0000002600 */
[----:B------:R-:W4:Y:S01]  /*00d0*/  LDC R16, c[0x0][0x370] ;  /* 0x0000dc00ff107b82 */ /* 0x000f220000000800 */
[----:B------:R-:W4:Y:S01]  /*00e0*/  S2R R13, SR_CTAID.Z ;  /* 0x00000000000d7919 */ /* 0x000f220000002700 */
[----:B0-----:R-:W-:-:S06]  /*00f0*/  IADD3 R6, P0, PT, R1, UR4, RZ ;  /* 0x0000000401067c10 */ /* 0x001fcc000ff1e0ff */
[----:B------:R-:W0:Y:S01]  /*0100*/  LDC R17, c[0x0][0x374] ;  /* 0x0000dd00ff117b82 */ /* 0x000e220000000800 */
[----:B-----5:R-:W-:Y:S01]  /*0110*/  IMAD.U32 R4, RZ, RZ, UR6 ;  /* 0x00000006ff047e24 */ /* 0x020fe2000f8e00ff */
[----:B------:R-:W-:Y:S01]  /*0120*/  MOV R5, UR7 ;  /* 0x0000000700057c02 */ /* 0x000fe20008000f00 */
[----:B--2---:R-:W-:Y:S01]  /*0130*/  IMAD.X R7, RZ, RZ, UR5, P0 ;  /* 0x00000005ff077e24 */ /* 0x004fe200080e06ff */
[----:B---3--:R2:W-:Y:S04]  /*0140*/  STL.64 [R1+0x18], R14 ;  /* 0x0000180e01007387 */ /* 0x0085e80000100a00 */
[----:B------:R2:W3:Y:S01]  /*0150*/  LDC.64 R2, c[0x4][R0] ;  /* 0x0100000000027b82 */ /* 0x0004e20000000a00 */
[----:B-1----:R2:W-:Y:S04]  /*0160*/  STL.64 [R1], R8 ;  /* 0x0000000801007387 */ /* 0x0025e80000100a00 */
[----:B----4-:R2:W-:Y:S04]  /*0170*/  STL.64 [R1+0x8], R10 ;  /* 0x0000080a01007387 */ /* 0x0105e80000100a00 */
[----:B0-----:R2:W-:Y:S04]  /*0180*/  STL.64 [R1+0x20], R16 ;  /* 0x0000201001007387 */ /* 0x0015e80000100a00 */
[----:B------:R2:W-:Y:S02]  /*0190*/  STL.64 [R1+0x10], R12 ;  /* 0x0000100c01007387 */ /* 0x0005e40000100a00 */
[----:B------:R-:W-:-:S07]  /*01a0*/  LEPC R20, `(.L_x_0) ;  /* 0x000000001014794e */ /* 0x000fce0000000000 */
[----:B--23--:R-:W-:Y:S05]  /*01b0*/  CALL.ABS.NOINC R2 ;  /* 0x0000000002007343 */ /* 0x00cfea0003c00000 */
.L_x_0:
[----:B------:R-:W-:Y:S05]  /*01c0*/  EXIT ;  /* 0x000000000000794d */ /* 0x000fea0003800000 */
.L_x_1:
[----:B------:R-:W-:-:S00]  /*01d0*/  BRA `(.L_x_1) ;  /* 0xfffffffc00fc7947 */ /* 0x000fc0000383ffff */
[----:B------:R-:W-:-:S00]  /*01e0*/  NOP ;  /* 0x0000000000007918 */ /* 0x000fc00000000000 */
        /* <DEDUP_REMOVED lines=9> */
.L_x_2:


//--------------------- .nv.global.init           --------------------------
	.section	.nv.global.init,"aw",@progbits
.nv.global.init:
	.type		$str,@object
	.size		$str,(.L_0 - $str)
$str:
        /*0000*/ 	.byte	0x74, 0x68, 0x72, 0x65, 0x61, 0x64, 0x49, 0x64, 0x78, 0x2e, 0x78, 0x20, 0x3a, 0x20, 0x25, 0x64
        /* <DEDUP_REMOVED lines=9> */
        /*00a0*/ 	.byte	0x6d, 0x2e, 0x79, 0x20, 0x3a, 0x20, 0x25, 0x64, 0x0a, 0x00
.L_0:


//--------------------- .nv.shared.reserved.0     --------------------------
	.section	.nv.shared.reserved.0,"aw",@nobits
	.weak		__nv_reservedSMEM_offset_0_alias
	.size		__nv_reservedSMEM_offset_0_alias, 0, 64
	.other		__nv_reservedSMEM_offset_0_alias,@"STO_CUDA_RESERVED_SHARED STV_DEFAULT"
__nv_reservedSMEM_offset_0_alias:
	.zero		0
	.zero		64


//--------------------- .nv.constant0._Z22print_details_exercisev --------------------------
	.section	.nv.constant0._Z22print_details_exercisev,"a",@progbits
	.sectionflags	@""
	.align	4
.nv.constant0._Z22print_details_exercisev:
	.zero		896


//--------------------- SYMBOLS --------------------------

	.type		.nv.reservedSmem.offset0,@object
	.size		.nv.reservedSmem.offset0,0x4
	.type		vprintf,@function
